	.headerflags	@"EF_CUDA_TEXMODE_UNIFIED EF_CUDA_64BIT_ADDRESS EF_CUDA_ACCELERATORS EF_CUDA_SM90 EF_CUDA_VIRTUAL_SM(EF_CUDA_SM90)"
	.elftype	@"ET_EXEC"


//--------------------- .nv.info                  --------------------------
	.section	.nv.info,"",@"SHT_CUDA_INFO"
	.align	4


	//----- nvinfo : EIATTR_REGCOUNT
	.align		4
        /*0000*/ 	.byte	0x04, 0x2f
        /*0002*/ 	.short	(.L_1 - .L_0)
	.align		4
.L_0:
        /*0004*/ 	.word	index@(triton_poi_fused_convolution_div_relu_sub_2)
        /*0008*/ 	.word	0x00000012


	//----- nvinfo : EIATTR_MIN_STACK_SIZE
	.align		4
.L_1:
        /*000c*/ 	.byte	0x04, 0x12
        /*000e*/ 	.short	(.L_3 - .L_2)
	.align		4
.L_2:
        /*0010*/ 	.word	index@(triton_poi_fused_convolution_div_relu_sub_2)
        /*0014*/ 	.word	0x00000000


	//----- nvinfo : EIATTR_FRAME_SIZE
	.align		4
.L_3:
        /*0018*/ 	.byte	0x04, 0x11
        /*001a*/ 	.short	(.L_5 - .L_4)
	.align		4
.L_4:
        /*001c*/ 	.word	index@(triton_poi_fused_convolution_div_relu_sub_2)
        /*0020*/ 	.word	0x00000000


	//----- nvinfo : EIATTR_MIN_STACK_SIZE
	.align		4
.L_5:
        /*0024*/ 	.byte	0x04, 0x12
        /*0026*/ 	.short	(.L_7 - .L_6)
	.align		4
.L_6:
        /*0028*/ 	.word	index@(triton_poi_fused_convolution_div_relu_sub_2)
        /*002c*/ 	.word	0x00000000
.L_7:


//--------------------- .nv.info.triton_poi_fused_convolution_div_relu_sub_2 --------------------------
	.section	.nv.info.triton_poi_fused_convolution_div_relu_sub_2,"",@"SHT_CUDA_INFO"
	.sectionflags	@""
	.align	4


	//----- nvinfo : EIATTR_CUDA_API_VERSION
	.align		4
        /*0000*/ 	.byte	0x04, 0x37
        /*0002*/ 	.short	(.L_9 - .L_8)
.L_8:
        /*0004*/ 	.word	0x0000007c


	//----- nvinfo : EIATTR_KPARAM_INFO
	.align		4
.L_9:
        /*0008*/ 	.byte	0x04, 0x17
        /*000a*/ 	.short	(.L_11 - .L_10)
.L_10:
        /*000c*/ 	.word	0x00000000
        /*0010*/ 	.short	0x0002
        /*0012*/ 	.short	0x0010
        /*0014*/ 	.byte	0x00, 0xf0, 0x11, 0x00


	//----- nvinfo : EIATTR_KPARAM_INFO
	.align		4
.L_11:
        /*0018*/ 	.byte	0x04, 0x17
        /*001a*/ 	.short	(.L_13 - .L_12)
.L_12:
        /*001c*/ 	.word	0x00000000
        /*0020*/ 	.short	0x0001
        /*0022*/ 	.short	0x0008
        /*0024*/ 	.byte	0x00, 0xf4, 0x21, 0x00


	//----- nvinfo : EIATTR_KPARAM_INFO
	.align		4
.L_13:
        /*0028*/ 	.byte	0x04, 0x17
        /*002a*/ 	.short	(.L_15 - .L_14)
.L_14:
        /*002c*/ 	.word	0x00000000
        /*0030*/ 	.short	0x0000
        /*0032*/ 	.short	0x0000
        /*0034*/ 	.byte	0x00, 0xf4, 0x21, 0x00


	//----- nvinfo : EIATTR_SPARSE_MMA_MASK
	.align		4
.L_15:
        /*0038*/ 	.byte	0x03, 0x50
        /*003a*/ 	.short	0x0000


	//----- nvinfo : EIATTR_MAXREG_COUNT
	.align		4
        /*003c*/ 	.byte	0x03, 0x1b
        /*003e*/ 	.short	0x00ff


	//----- nvinfo : EIATTR_EXIT_INSTR_OFFSETS
	.align		4
        /*0040*/ 	.byte	0x04, 0x1c
        /*0042*/ 	.short	(.L_17 - .L_16)


	//   ....[0]....
.L_16:
        /*0044*/ 	.word	0x000002d0


	//----- nvinfo : EIATTR_REQNTID
	.align		4
.L_17:
        /*0048*/ 	.byte	0x04, 0x10
        /*004a*/ 	.short	(.L_19 - .L_18)
.L_18:
        /*004c*/ 	.word	0x00000080
        /*0050*/ 	.word	0x00000001
        /*0054*/ 	.word	0x00000001


	//----- nvinfo : EIATTR_CBANK_PARAM_SIZE
	.align		4
.L_19:
        /*0058*/ 	.byte	0x03, 0x19
        /*005a*/ 	.short	0x0014


	//----- nvinfo : EIATTR_PARAM_CBANK
	.align		4
        /*005c*/ 	.byte	0x04, 0x0a
        /*005e*/ 	.short	(.L_21 - .L_20)
	.align		4
.L_20:
        /*0060*/ 	.word	index@(.nv.constant0.triton_poi_fused_convolution_div_relu_sub_2)
        /*0064*/ 	.short	0x0210
        /*0066*/ 	.short	0x0014


	//----- nvinfo : EIATTR_SW_WAR
	.align		4
.L_21:
        /*0068*/ 	.byte	0x04, 0x36
        /*006a*/ 	.short	(.L_23 - .L_22)
.L_22:
        /*006c*/ 	.word	0x00000008
.L_23:


//--------------------- .nv.callgraph             --------------------------
	.section	.nv.callgraph,"",@"SHT_CUDA_CALLGRAPH"
	.align	4
	.sectionentsize	8
	.align		4
        /*0000*/ 	.word	0x00000000
	.align		4
        /*0004*/ 	.word	0xffffffff
	.align		4
        /*0008*/ 	.word	0x00000000
	.align		4
        /*000c*/ 	.word	0xfffffffe
	.align		4
        /*0010*/ 	.word	0x00000000
	.align		4
        /*0014*/ 	.word	0xfffffffd
	.align		4
        /*0018*/ 	.word	0x00000000
	.align		4
        /*001c*/ 	.word	0xfffffffc


//--------------------- .text.triton_poi_fused_convolution_div_relu_sub_2 --------------------------
	.section	.text.triton_poi_fused_convolution_div_relu_sub_2,"ax",@progbits
	.align	128
        .global         triton_poi_fused_convolution_div_relu_sub_2
        .type           triton_poi_fused_convolution_div_relu_sub_2,@function
        .size           triton_poi_fused_convolution_div_relu_sub_2,(.L_x_1 - triton_poi_fused_convolution_div_relu_sub_2)
        .other          triton_poi_fused_convolution_div_relu_sub_2,@"STO_CUDA_ENTRY STV_DEFAULT"
triton_poi_fused_convolution_div_relu_sub_2:
.text.triton_poi_fused_convolution_div_relu_sub_2:
[----:B------:R-:W-:Y:S01]  /*0000*/  LDC R1, c[0x0][0x28] ;  /* 0x00000a00ff017b82 */ /* 0x000fe20000000800 */
[----:B------:R-:W1:Y:S07]  /*0010*/  S2R R0, SR_TID.X ;  /* 0x0000000000007919 */ /* 0x000e6e0000002100 */
[----:B------:R-:W2:Y:S01]  /*0020*/  LDC.64 R4, c[0x0][0x218] ;  /* 0x00008600ff047b82 */ /* 0x000ea20000000a00 */
[----:B------:R-:W-:Y:S01]  /*0030*/  ULDC.64 UR4, c[0x0][0x208] ;  /* 0x0000820000047ab9 */ /* 0x000fe20000000a00 */
[----:B------:R-:W3:Y:S06]  /*0040*/  S2R R7, SR_CTAID.X ;  /* 0x0000000000077919 */ /* 0x000eec0000002500 */
[----:B------:R-:W4:Y:S01]  /*0050*/  LDC.64 R2, c[0x0][0x210] ;  /* 0x00008400ff027b82 */ /* 0x000f220000000a00 */
[----:B-1----:R-:W-:Y:S01]  /*0060*/  IMAD.SHL.U32 R0, R0, 0x4, RZ ;  /* 0x0000000400007824 */ /* 0x002fe200078e00ff */
[----:B---3--:R-:W-:-:S04]  /*0070*/  SHF.R.S32.HI R6, RZ, 0x15, R7 ;  /* 0x00000015ff067819 */ /* 0x008fc80000011407 */
[----:B------:R-:W-:-:S05]  /*0080*/  LOP3.LUT R0, R0, 0x1fc, RZ, 0xc0, !PT ;  /* 0x000001fc00007812 */ /* 0x000fca00078ec0ff */
[----:B------:R-:W-:Y:S01]  /*0090*/  IMAD R7, R7, 0x400, R0 ;  /* 0x0000040007077824 */ /* 0x000fe200078e0200 */
[----:B------:R-:W-:-:S03]  /*00a0*/  SGXT R0, R6, 0x1 ;  /* 0x000000010600781a */ /* 0x000fc60000000200 */
[----:B----4-:R-:W-:Y:S01]  /*00b0*/  IMAD.WIDE R2, R7, 0x4, R2 ;  /* 0x0000000407027825 */ /* 0x010fe200078e0202 */
[----:B------:R-:W-:-:S04]  /*00c0*/  LEA.HI R0, R0, R7, RZ, 0x6 ;  /* 0x0000000700007211 */ /* 0x000fc800078f30ff */
[----:B------:R-:W-:Y:S01]  /*00d0*/  LOP3.LUT R0, R0, 0xffffffc0, RZ, 0xc0, !PT ;  /* 0xffffffc000007812 */ /* 0x000fe200078ec0ff */
[----:B------:R-:W3:Y:S04]  /*00e0*/  LDG.E.128 R12, desc[UR4][R2.64+0x800] ;  /* 0x00080004020c7981 */ /* 0x000ee8000c1e1d00 */
[----:B------:R-:W-:-:S04]  /*00f0*/  IMAD.IADD R9, R7, 0x1, -R0 ;  /* 0x0000000107097824 */ /* 0x000fc800078e0a00 */
[----:B--2---:R-:W-:Y:S02]  /*0100*/  IMAD.WIDE R4, R9, 0x4, R4 ;  /* 0x0000000409047825 */ /* 0x004fe400078e0204 */
[----:B------:R-:W2:Y:S04]  /*0110*/  LDG.E.128 R8, desc[UR4][R2.64] ;  /* 0x0000000402087981 */ /* 0x000ea8000c1e1d00 */
[----:B------:R-:W3:Y:S02]  /*0120*/  LDG.E.EL.128 R4, desc[UR4][R4.64] ;  /* 0x0000000404047981 */ /* 0x000ee4000c2e1d00 */
[CC--:B---3--:R-:W-:Y:S01]  /*0130*/  FSETP.GEU.AND P6, PT, R12.reuse, -R4.reuse, PT ;  /* 0x800000040c00720b */ /* 0x0c8fe20003fce000 */
[--C-:B------:R-:W-:Y:S01]  /*0140*/  FADD R12, R12, R4.reuse ;  /* 0x000000040c0c7221 */ /* 0x100fe20000000000 */
[C---:B--2---:R-:W-:Y:S01]  /*0150*/  FSETP.GEU.AND P2, PT, R8.reuse, -R4, PT ;  /* 0x800000040800720b */ /* 0x044fe20003f4e000 */
[----:B------:R-:W-:Y:S01]  /*0160*/  FADD R8, R8, R4 ;  /* 0x0000000408087221 */ /* 0x000fe20000000000 */
[----:B------:R-:W-:-:S02]  /*0170*/  FSETP.GEU.AND P5, PT, R13, -R5, PT ;  /* 0x800000050d00720b */ /* 0x000fc40003fae000 */
[----:B------:R-:W-:Y:S01]  /*0180*/  SEL R4, R12, RZ, P6 ;  /* 0x000000ff0c047207 */ /* 0x000fe20003000000 */
[----:B------:R-:W-:Y:S01]  /*0190*/  FADD R13, R13, R5 ;  /* 0x000000050d0d7221 */ /* 0x000fe20000000000 */
[CC--:B------:R-:W-:Y:S01]  /*01a0*/  FSETP.GEU.AND P4, PT, R14.reuse, -R6.reuse, PT ;  /* 0x800000060e00720b */ /* 0x0c0fe20003f8e000 */
[--C-:B------:R-:W-:Y:S01]  /*01b0*/  FADD R14, R14, R6.reuse ;  /* 0x000000060e0e7221 */ /* 0x100fe20000000000 */
[C---:B------:R-:W-:Y:S01]  /*01c0*/  FSETP.GEU.AND P3, PT, R15.reuse, -R7, PT ;  /* 0x800000070f00720b */ /* 0x040fe20003f6e000 */
[----:B------:R-:W-:Y:S01]  /*01d0*/  FADD R15, R15, R7 ;  /* 0x000000070f0f7221 */ /* 0x000fe20000000000 */
[C---:B------:R-:W-:Y:S01]  /*01e0*/  FSETP.GEU.AND P1, PT, R9.reuse, -R5, PT ;  /* 0x800000050900720b */ /* 0x040fe20003f2e000 */
[----:B------:R-:W-:Y:S01]  /*01f0*/  FADD R9, R9, R5 ;  /* 0x0000000509097221 */ /* 0x000fe20000000000 */
[C---:B------:R-:W-:Y:S01]  /*0200*/  FSETP.GEU.AND P0, PT, R10.reuse, -R6, PT ;  /* 0x800000060a00720b */ /* 0x040fe20003f0e000 */
[----:B------:R-:W-:Y:S01]  /*0210*/  FADD R10, R10, R6 ;  /* 0x000000060a0a7221 */ /* 0x000fe20000000000 */
[C---:B------:R-:W-:Y:S01]  /*0220*/  FSETP.GEU.AND P6, PT, R11.reuse, -R7, PT ;  /* 0x800000070b00720b */ /* 0x040fe20003fce000 */
[----:B------:R-:W-:Y:S01]  /*0230*/  FADD R11, R11, R7 ;  /* 0x000000070b0b7221 */ /* 0x000fe20000000000 */
[----:B------:R-:W-:-:S02]  /*0240*/  SEL R5, R13, RZ, P5 ;  /* 0x000000ff0d057207 */ /* 0x000fc40002800000 */
[----:B------:R-:W-:Y:S02]  /*0250*/  SEL R6, R14, RZ, P4 ;  /* 0x000000ff0e067207 */ /* 0x000fe40002000000 */
[----:B------:R-:W-:Y:S02]  /*0260*/  SEL R7, R15, RZ, P3 ;  /* 0x000000ff0f077207 */ /* 0x000fe40001800000 */
[----:B------:R-:W-:Y:S02]  /*0270*/  SEL R8, R8, RZ, P2 ;  /* 0x000000ff08087207 */ /* 0x000fe40001000000 */
[----:B------:R-:W-:Y:S02]  /*0280*/  SEL R9, R9, RZ, P1 ;  /* 0x000000ff09097207 */ /* 0x000fe40000800000 */
[----:B------:R-:W-:Y:S02]  /*0290*/  SEL R10, R10, RZ, P0 ;  /* 0x000000ff0a0a7207 */ /* 0x000fe40000000000 */
[----:B------:R-:W-:Y:S01]  /*02a0*/  SEL R11, R11, RZ, P6 ;  /* 0x000000ff0b0b7207 */ /* 0x000fe20003000000 */
[----:B------:R-:W-:Y:S04]  /*02b0*/  STG.E.128 desc[UR4][R2.64+0x800], R4 ;  /* 0x0008000402007986 */ /* 0x000fe8000c101d04 */
[----:B------:R-:W-:Y:S01]  /*02c0*/  STG.E.128 desc[UR4][R2.64], R8 ;  /* 0x0000000802007986 */ /* 0x000fe2000c101d04 */
[----:B------:R-:W-:Y:S05]  /*02d0*/  EXIT ;  /* 0x000000000000794d */ /* 0x000fea0003800000 */
.L_x_0:
[----:B------:R-:W-:-:S00]  /*02e0*/  BRA `(.L_x_0) ;  /* 0xfffffffc00fc7947 */ /* 0x000fc0000383ffff */
[----:B------:R-:W-:-:S00]  /*02f0*/  NOP ;  /* 0x0000000000007918 */ /* 0x000fc00000000000 */
        /* <DEDUP_REMOVED lines=8> */
.L_x_1:


//--------------------- .nv.constant0.triton_poi_fused_convolution_div_relu_sub_2 --------------------------
	.section	.nv.constant0.triton_poi_fused_convolution_div_relu_sub_2,"a",@progbits
	.sectionflags	@""
	.align	4
.nv.constant0.triton_poi_fused_convolution_div_relu_sub_2:
	.zero		548
